//
// Generated by NVIDIA NVVM Compiler
//
// Compiler Build ID: CL-36424714
// Cuda compilation tools, release 13.0, V13.0.88
// Based on NVVM 20.0.0
//

.version 9.0
.target sm_100
.address_size 64

	// .globl	_Z16jacobi_iterationPdS_i

.visible .entry _Z16jacobi_iterationPdS_i(
	.param .u64 .ptr .align 1 _Z16jacobi_iterationPdS_i_param_0,
	.param .u64 .ptr .align 1 _Z16jacobi_iterationPdS_i_param_1,
	.param .u32 _Z16jacobi_iterationPdS_i_param_2
)
{
	.reg .pred 	%p<8>;
	.reg .b32 	%r<23>;
	.reg .b64 	%rd<19>;
	.reg .b64 	%fd<10>;

	ld.param.u64 	%rd3, [_Z16jacobi_iterationPdS_i_param_0];
	ld.param.u64 	%rd4, [_Z16jacobi_iterationPdS_i_param_1];
	ld.param.u32 	%r4, [_Z16jacobi_iterationPdS_i_param_2];
	cvta.to.global.u64 	%rd1, %rd4;
	cvta.to.global.u64 	%rd2, %rd3;
	mov.u32 	%r5, %ctaid.y;
	mov.u32 	%r6, %ntid.y;
	mov.u32 	%r7, %tid.y;
	mad.lo.s32 	%r8, %r5, %r6, %r7;
	mov.u32 	%r9, %ctaid.x;
	mov.u32 	%r10, %ntid.x;
	mov.u32 	%r11, %tid.x;
	mad.lo.s32 	%r12, %r9, %r10, %r11;
	setp.eq.s32 	%p1, %r8, 0;
	add.s32 	%r13, %r4, -1;
	setp.ge.s32 	%p2, %r8, %r13;
	or.pred  	%p3, %p1, %p2;
	setp.lt.s32 	%p4, %r12, 1;
	or.pred  	%p5, %p4, %p3;
	setp.ge.s32 	%p6, %r12, %r13;
	or.pred  	%p7, %p5, %p6;
	@%p7 bra 	$L__BB0_2;
	add.s32 	%r15, %r8, -1;
	mul.lo.s32 	%r16, %r4, %r15;
	add.s32 	%r17, %r16, %r12;
	mul.wide.s32 	%rd8, %r17, 8;
	add.s64 	%rd9, %rd2, %rd8;
	ld.global.f64 	%fd2, [%rd9];
	shl.b32 	%r18, %r4, 1;
	add.s32 	%r19, %r16, %r18;
	add.s32 	%r20, %r19, %r12;
	mul.wide.s32 	%rd10, %r20, 8;
	add.s64 	%rd11, %rd2, %rd10;
	ld.global.f64 	%fd3, [%rd11];
	add.f64 	%fd4, %fd2, %fd3;
	sub.s32 	%r21, %r19, %r4;
	cvt.s64.s32 	%rd12, %r21;
	cvt.u64.u32 	%rd13, %r12;
	add.s64 	%rd14, %rd13, %rd12;
	shl.b64 	%rd15, %rd14, 3;
	add.s64 	%rd16, %rd2, %rd15;
	ld.global.f64 	%fd5, [%rd16+-8];
	add.f64 	%fd6, %fd4, %fd5;
	ld.global.f64 	%fd7, [%rd16+8];
	add.f64 	%fd8, %fd6, %fd7;
	mul.f64 	%fd9, %fd8, 0d3FD0000000000000;
	add.s32 	%r22, %r17, %r4;
	mul.wide.s32 	%rd17, %r22, 8;
	add.s64 	%rd18, %rd1, %rd17;
	st.global.f64 	[%rd18], %fd9;
	bra.uni 	$L__BB0_3;
$L__BB0_2:
	mad.lo.s32 	%r14, %r4, %r8, %r12;
	mul.wide.s32 	%rd5, %r14, 8;
	add.s64 	%rd6, %rd2, %rd5;
	ld.global.f64 	%fd1, [%rd6];
	add.s64 	%rd7, %rd1, %rd5;
	st.global.f64 	[%rd7], %fd1;
$L__BB0_3:
	ret;

}


// ===== COMPILED SASS (sm_100) =====

	.target	sm_100

	.elftype	@"ET_EXEC"


//--------------------- .note.nv.tkinfo           --------------------------
	.section	.note.nv.tkinfo,"",@"SHT_NOTE"
	.sectionflags	@"SHF_NOTE_NV_TKINFO"
	.tkinfo
        /*0018*/ 	.word	0x00000002
        /*0030*/ 	.string	""
        /*0030*/ 	.string	"ptxas"
        /*0030*/ 	.string	"Cuda compilation tools, release 13.0, V13.0.88"
        /*0030*/ 	.string	"Build cuda_13.0.r13.0/compiler.36424714_0"
        /*0030*/ 	.string	"-arch sm_100 -m 64 "



//--------------------- .note.nv.cuinfo           --------------------------
	.section	.note.nv.cuinfo,"",@"SHT_NOTE"
	.sectionflags	@"SHF_NOTE_NV_CUINFO"
        /*0018*/ 	.short	0x0002
        /*001a*/ 	.short	0x0064
        /*001c*/ 	.short	0x0082
	.zero		2


//--------------------- .nv.info                  --------------------------
	.section	.nv.info,"",@"SHT_CUDA_INFO"
	.align	4


	//----- nvinfo : EIATTR_REGCOUNT
	.align		4
        /*0000*/ 	.byte	0x04, 0x2f
        /*0002*/ 	.short	(.L_1 - .L_0)
	.align		4
.L_0:
        /*0004*/ 	.word	index@(_Z16jacobi_iterationPdS_i)
        /*0008*/ 	.word	0x00000014


	//----- nvinfo : EIATTR_FRAME_SIZE
	.align		4
.L_1:
        /*000c*/ 	.byte	0x04, 0x11
        /*000e*/ 	.short	(.L_3 - .L_2)
	.align		4
.L_2:
        /*0010*/ 	.word	index@(_Z16jacobi_iterationPdS_i)
        /*0014*/ 	.word	0x00000000


	//----- nvinfo : EIATTR_MIN_STACK_SIZE
	.align		4
.L_3:
        /*0018*/ 	.byte	0x04, 0x12
        /*001a*/ 	.short	(.L_5 - .L_4)
	.align		4
.L_4:
        /*001c*/ 	.word	index@(_Z16jacobi_iterationPdS_i)
        /*0020*/ 	.word	0x00000000
.L_5:


//--------------------- .nv.compat                --------------------------
	.section	.nv.compat,"",@"SHT_CUDA_COMPAT_INFO"
	.align	4
        /*0000*/ 	.byte	0x02, 0x09, 0x00, 0x00, 0x02, 0x02, 0x01, 0x00, 0x02, 0x05, 0x05, 0x00, 0x03, 0x07, 0x01, 0x01
        /*0010*/ 	.byte	0x02, 0x03, 0x00, 0x00, 0x02, 0x06, 0x01, 0x00, 0x04, 0x0b, 0x08, 0x00, 0x01, 0x00, 0x00, 0x00
        /*0020*/ 	.byte	0x00, 0x00, 0x00, 0x00


//--------------------- .nv.info._Z16jacobi_iterationPdS_i --------------------------
	.section	.nv.info._Z16jacobi_iterationPdS_i,"",@"SHT_CUDA_INFO"
	.sectionflags	@""
	.align	4


	//----- nvinfo : EIATTR_CUDA_API_VERSION
	.align		4
        /*0000*/ 	.byte	0x04, 0x37
        /*0002*/ 	.short	(.L_7 - .L_6)
.L_6:
        /*0004*/ 	.word	0x00000082


	//----- nvinfo : EIATTR_KPARAM_INFO
	.align		4
.L_7:
        /*0008*/ 	.byte	0x04, 0x17
        /*000a*/ 	.short	(.L_9 - .L_8)
.L_8:
        /*000c*/ 	.word	0x00000000
        /*0010*/ 	.short	0x0002
        /*0012*/ 	.short	0x0010
        /*0014*/ 	.byte	0x00, 0xf0, 0x11, 0x00


	//----- nvinfo : EIATTR_KPARAM_INFO
	.align		4
.L_9:
        /*0018*/ 	.byte	0x04, 0x17
        /*001a*/ 	.short	(.L_11 - .L_10)
.L_10:
        /*001c*/ 	.word	0x00000000
        /*0020*/ 	.short	0x0001
        /*0022*/ 	.short	0x0008
        /*0024*/ 	.byte	0x00, 0xf5, 0x21, 0x00


	//----- nvinfo : EIATTR_KPARAM_INFO
	.align		4
.L_11:
        /*0028*/ 	.byte	0x04, 0x17
        /*002a*/ 	.short	(.L_13 - .L_12)
.L_12:
        /*002c*/ 	.word	0x00000000
        /*0030*/ 	.short	0x0000
        /*0032*/ 	.short	0x0000
        /*0034*/ 	.byte	0x00, 0xf5, 0x21, 0x00


	//----- nvinfo : EIATTR_SPARSE_MMA_MASK
	.align		4
.L_13:
        /*0038*/ 	.byte	0x03, 0x50
        /*003a*/ 	.short	0x0000


	//----- nvinfo : EIATTR_MAXREG_COUNT
	.align		4
        /*003c*/ 	.byte	0x03, 0x1b
        /*003e*/ 	.short	0x00ff


	//----- nvinfo : EIATTR_MERCURY_ISA_VERSION
	.align		4
        /*0040*/ 	.byte	0x03, 0x5f
        /*0042*/ 	.short	0x0101


	//----- nvinfo : EIATTR_VRC_CTA_INIT_COUNT
	.align		4
        /*0044*/ 	.byte	0x02, 0x4a
	.zero		1
	.zero		1


	//----- nvinfo : EIATTR_EXIT_INSTR_OFFSETS
	.align		4
        /*0048*/ 	.byte	0x04, 0x1c
        /*004a*/ 	.short	(.L_15 - .L_14)


	//   ....[0]....
.L_14:
        /*004c*/ 	.word	0x000002b0


	//   ....[1]....
        /*0050*/ 	.word	0x00000330


	//----- nvinfo : EIATTR_CRS_STACK_SIZE
	.align		4
.L_15:
        /*0054*/ 	.byte	0x04, 0x1e
        /*0056*/ 	.short	(.L_17 - .L_16)
.L_16:
        /*0058*/ 	.word	0x00000000


	//----- nvinfo : EIATTR_CBANK_PARAM_SIZE
	.align		4
.L_17:
        /*005c*/ 	.byte	0x03, 0x19
        /*005e*/ 	.short	0x0014


	//----- nvinfo : EIATTR_PARAM_CBANK
	.align		4
        /*0060*/ 	.byte	0x04, 0x0a
        /*0062*/ 	.short	(.L_19 - .L_18)
	.align		4
.L_18:
        /*0064*/ 	.word	index@(.nv.constant0._Z16jacobi_iterationPdS_i)
        /*0068*/ 	.short	0x0380
        /*006a*/ 	.short	0x0014


	//----- nvinfo : EIATTR_SW_WAR
	.align		4
.L_19:
        /*006c*/ 	.byte	0x04, 0x36
        /*006e*/ 	.short	(.L_21 - .L_20)
.L_20:
        /*0070*/ 	.word	0x00000008
.L_21:


//--------------------- .nv.callgraph             --------------------------
	.section	.nv.callgraph,"",@"SHT_CUDA_CALLGRAPH"
	.align	4
	.sectionentsize	8
	.align		4
        /*0000*/ 	.word	0x00000000
	.align		4
        /*0004*/ 	.word	0xffffffff
	.align		4
        /*0008*/ 	.word	0x00000000
	.align		4
        /*000c*/ 	.word	0xfffffffe
	.align		4
        /*0010*/ 	.word	0x00000000
	.align		4
        /*0014*/ 	.word	0xfffffffd
	.align		4
        /*0018*/ 	.word	0x00000000
	.align		4
        /*001c*/ 	.word	0xfffffffc


//--------------------- .text._Z16jacobi_iterationPdS_i --------------------------
	.section	.text._Z16jacobi_iterationPdS_i,"ax",@progbits
	.align	128
        .global         _Z16jacobi_iterationPdS_i
        .type           _Z16jacobi_iterationPdS_i,@function
        .size           _Z16jacobi_iterationPdS_i,(.L_x_2 - _Z16jacobi_iterationPdS_i)
        .other          _Z16jacobi_iterationPdS_i,@"STO_CUDA_ENTRY STV_DEFAULT"
_Z16jacobi_iterationPdS_i:
.text._Z16jacobi_iterationPdS_i:
[----:B------:R-:W-:Y:S01]  /*0000*/  LDC R1, c[0x0][0x37c] ;  /* 0x0000df00ff017b82 */ /* 0x000fe20000000800 */
[----:B------:R-:W0:Y:S07]  /*0010*/  S2R R2, SR_TID.Y ;  /* 0x0000000000027919 */ /* 0x000e2e0000002200 */
[----:B------:R-:W0:Y:S01]  /*0020*/  S2UR UR4, SR_CTAID.Y ;  /* 0x00000000000479c3 */ /* 0x000e220000002600 */
[----:B------:R-:W1:Y:S07]  /*0030*/  S2R R3, SR_TID.X ;  /* 0x0000000000037919 */ /* 0x000e6e0000002100 */
[----:B------:R-:W0:Y:S08]  /*0040*/  LDC R5, c[0x0][0x364] ;  /* 0x0000d900ff057b82 */ /* 0x000e300000000800 */
[----:B------:R-:W2:Y:S08]  /*0050*/  LDC R0, c[0x0][0x390] ;  /* 0x0000e400ff007b82 */ /* 0x000eb00000000800 */
[----:B------:R-:W1:Y:S08]  /*0060*/  S2UR UR5, SR_CTAID.X ;  /* 0x00000000000579c3 */ /* 0x000e700000002500 */
[----:B------:R-:W1:Y:S01]  /*0070*/  LDC R4, c[0x0][0x360] ;  /* 0x0000d800ff047b82 */ /* 0x000e620000000800 */
[----:B0-----:R-:W-:Y:S01]  /*0080*/  IMAD R5, R5, UR4, R2 ;  /* 0x0000000405057c24 */ /* 0x001fe2000f8e0202 */
[----:B--2---:R-:W-:-:S04]  /*0090*/  IADD3 R2, PT, PT, R0, -0x1, RZ ;  /* 0xffffffff00027810 */ /* 0x004fc80007ffe0ff */
[----:B------:R-:W-:-:S04]  /*00a0*/  ISETP.GE.AND P0, PT, R5, R2, PT ;  /* 0x000000020500720c */ /* 0x000fc80003f06270 */
[----:B------:R-:W-:Y:S01]  /*00b0*/  ISETP.EQ.OR P0, PT, R5, RZ, P0 ;  /* 0x000000ff0500720c */ /* 0x000fe20000702670 */
[----:B-1----:R-:W-:Y:S01]  /*00c0*/  IMAD R4, R4, UR5, R3 ;  /* 0x0000000504047c24 */ /* 0x002fe2000f8e0203 */
[----:B------:R-:W0:Y:S04]  /*00d0*/  LDCU.64 UR4, c[0x0][0x358] ;  /* 0x00006b00ff0477ac */ /* 0x000e280008000a00 */
[----:B------:R-:W-:-:S04]  /*00e0*/  ISETP.LT.OR P0, PT, R4, 0x1, P0 ;  /* 0x000000010400780c */ /* 0x000fc80000701670 */
[----:B------:R-:W-:-:S13]  /*00f0*/  ISETP.GE.OR P0, PT, R4, R2, P0 ;  /* 0x000000020400720c */ /* 0x000fda0000706670 */
[----:B0-----:R-:W-:Y:S05]  /*0100*/  @P0 BRA `(.L_x_0) ;  /* 0x00000000006c0947 */ /* 0x001fea0003800000 */
[----:B------:R-:W0:Y:S01]  /*0110*/  LDC.64 R6, c[0x0][0x380] ;  /* 0x0000e000ff067b82 */ /* 0x000e220000000a00 */
[----:B------:R-:W-:Y:S01]  /*0120*/  IADD3 R5, PT, PT, R5, -0x1, RZ ;  /* 0xffffffff05057810 */ /* 0x000fe20007ffe0ff */
[----:B------:R-:W1:Y:S04]  /*0130*/  LDCU.64 UR6, c[0x0][0x380] ;  /* 0x00007000ff0677ac */ /* 0x000e680008000a00 */
[----:B------:R-:W-:Y:S02]  /*0140*/  IMAD R5, R5, R0, RZ ;  /* 0x0000000005057224 */ /* 0x000fe400078e02ff */
[----:B------:R-:W2:Y:S02]  /*0150*/  LDC.64 R16, c[0x0][0x388] ;  /* 0x0000e200ff107b82 */ /* 0x000ea40000000a00 */
[----:B------:R-:W-:Y:S01]  /*0160*/  IMAD R9, R0, 0x2, R5 ;  /* 0x0000000200097824 */ /* 0x000fe200078e0205 */
[----:B------:R-:W-:-:S03]  /*0170*/  IADD3 R3, PT, PT, R4, R5, RZ ;  /* 0x0000000504037210 */ /* 0x000fc60007ffe0ff */
[----:B------:R-:W-:Y:S01]  /*0180*/  IMAD.IADD R11, R9, 0x1, -R0 ;  /* 0x00000001090b7824 */ /* 0x000fe200078e0a00 */
[----:B------:R-:W-:-:S04]  /*0190*/  IADD3 R9, PT, PT, R4, R9, RZ ;  /* 0x0000000904097210 */ /* 0x000fc80007ffe0ff */
[----:B------:R-:W-:-:S04]  /*01a0*/  IADD3 R2, P0, PT, R4, R11, RZ ;  /* 0x0000000b04027210 */ /* 0x000fc80007f1e0ff */
[----:B------:R-:W-:Y:S01]  /*01b0*/  LEA.HI.X.SX32 R11, R11, RZ, 0x1, P0 ;  /* 0x000000ff0b0b7211 */ /* 0x000fe200000f0eff */
[----:B0-----:R-:W-:Y:S01]  /*01c0*/  IMAD.WIDE R4, R3, 0x8, R6 ;  /* 0x0000000803047825 */ /* 0x001fe200078e0206 */
[----:B-1----:R-:W-:-:S03]  /*01d0*/  LEA R10, P0, R2, UR6, 0x3 ;  /* 0x00000006020a7c11 */ /* 0x002fc6000f8018ff */
[----:B------:R-:W-:Y:S02]  /*01e0*/  IMAD.WIDE R6, R9, 0x8, R6 ;  /* 0x0000000809067825 */ /* 0x000fe400078e0206 */
[----:B------:R-:W3:Y:S01]  /*01f0*/  LDG.E.64 R4, desc[UR4][R4.64] ;  /* 0x0000000404047981 */ /* 0x000ee2000c1e1b00 */
[----:B------:R-:W-:-:S03]  /*0200*/  LEA.HI.X R11, R2, UR7, R11, 0x3, P0 ;  /* 0x00000007020b7c11 */ /* 0x000fc600080f1c0b */
[----:B------:R-:W3:Y:S04]  /*0210*/  LDG.E.64 R6, desc[UR4][R6.64] ;  /* 0x0000000406067981 */ /* 0x000ee8000c1e1b00 */
[----:B------:R-:W4:Y:S04]  /*0220*/  LDG.E.64 R12, desc[UR4][R10.64+-0x8] ;  /* 0xfffff8040a0c7981 */ /* 0x000f28000c1e1b00 */
[----:B------:R-:W5:Y:S01]  /*0230*/  LDG.E.64 R14, desc[UR4][R10.64+0x8] ;  /* 0x000008040a0e7981 */ /* 0x000f62000c1e1b00 */
[----:B------:R-:W-:-:S04]  /*0240*/  IMAD.IADD R3, R3, 0x1, R0 ;  /* 0x0000000103037824 */ /* 0x000fc800078e0200 */
[----:B--2---:R-:W-:Y:S01]  /*0250*/  IMAD.WIDE R2, R3, 0x8, R16 ;  /* 0x0000000803027825 */ /* 0x004fe200078e0210 */
[----:B---3--:R-:W-:-:S08]  /*0260*/  DADD R8, R4, R6 ;  /* 0x0000000004087229 */ /* 0x008fd00000000006 */
[----:B----4-:R-:W-:-:S08]  /*0270*/  DADD R8, R8, R12 ;  /* 0x0000000008087229 */ /* 0x010fd0000000000c */
[----:B-----5:R-:W-:-:S08]  /*0280*/  DADD R8, R8, R14 ;  /* 0x0000000008087229 */ /* 0x020fd0000000000e */
[----:B------:R-:W-:-:S07]  /*0290*/  DMUL R8, R8, 0.25 ;  /* 0x3fd0000008087828 */ /* 0x000fce0000000000 */
[----:B------:R-:W-:Y:S01]  /*02a0*/  STG.E.64 desc[UR4][R2.64], R8 ;  /* 0x0000000802007986 */ /* 0x000fe2000c101b04 */
[----:B------:R-:W-:Y:S05]  /*02b0*/  EXIT ;  /* 0x000000000000794d */ /* 0x000fea0003800000 */
.L_x_0:
[----:B------:R-:W0:Y:S01]  /*02c0*/  LDC.64 R2, c[0x0][0x380] ;  /* 0x0000e000ff027b82 */ /* 0x000e220000000a00 */
[----:B------:R-:W-:-:S07]  /*02d0*/  IMAD R7, R5, R0, R4 ;  /* 0x0000000005077224 */ /* 0x000fce00078e0204 */
[----:B------:R-:W1:Y:S01]  /*02e0*/  LDC.64 R4, c[0x0][0x388] ;  /* 0x0000e200ff047b82 */ /* 0x000e620000000a00 */
[----:B0-----:R-:W-:-:S06]  /*02f0*/  IMAD.WIDE R2, R7, 0x8, R2 ;  /* 0x0000000807027825 */ /* 0x001fcc00078e0202 */
[----:B------:R-:W2:Y:S01]  /*0300*/  LDG.E.64 R2, desc[UR4][R2.64] ;  /* 0x0000000402027981 */ /* 0x000ea2000c1e1b00 */
[----:B-1----:R-:W-:-:S05]  /*0310*/  IMAD.WIDE R4, R7, 0x8, R4 ;  /* 0x0000000807047825 */ /* 0x002fca00078e0204 */
[----:B--2---:R-:W-:Y:S01]  /*0320*/  STG.E.64 desc[UR4][R4.64], R2 ;  /* 0x0000000204007986 */ /* 0x004fe2000c101b04 */
[----:B------:R-:W-:Y:S05]  /*0330*/  EXIT ;  /* 0x000000000000794d */ /* 0x000fea0003800000 */
.L_x_1:
[----:B------:R-:W-:-:S00]  /*0340*/  BRA `(.L_x_1) ;  /* 0xfffffffc00fc7947 */ /* 0x000fc0000383ffff */
[----:B------:R-:W-:-:S00]  /*0350*/  NOP ;  /* 0x0000000000007918 */ /* 0x000fc00000000000 */
        /* <DEDUP_REMOVED lines=10> */
.L_x_2:


//--------------------- .nv.shared.reserved.0     --------------------------
	.section	.nv.shared.reserved.0,"aw",@nobits
	.weak		__nv_reservedSMEM_offset_0_alias
	.size		__nv_reservedSMEM_offset_0_alias, 0, 64
	.other		__nv_reservedSMEM_offset_0_alias,@"STO_CUDA_RESERVED_SHARED STV_DEFAULT"
__nv_reservedSMEM_offset_0_alias:
	.zero		0
	.zero		64


//--------------------- .nv.constant0._Z16jacobi_iterationPdS_i --------------------------
	.section	.nv.constant0._Z16jacobi_iterationPdS_i,"a",@progbits
	.sectionflags	@""
	.align	4
.nv.constant0._Z16jacobi_iterationPdS_i:
	.zero		916


//--------------------- SYMBOLS --------------------------

	.type		.nv.reservedSmem.offset0,@object
	.size		.nv.reservedSmem.offset0,0x4
